	.headerflags	@"EF_CUDA_TEXMODE_UNIFIED EF_CUDA_64BIT_ADDRESS EF_CUDA_ACCELERATORS EF_CUDA_SM90 EF_CUDA_VIRTUAL_SM(EF_CUDA_SM90)"
	.elftype	@"ET_EXEC"


//--------------------- .nv.info                  --------------------------
	.section	.nv.info,"",@"SHT_CUDA_INFO"
	.align	4


	//----- nvinfo : EIATTR_REGCOUNT
	.align		4
        /*0000*/ 	.byte	0x04, 0x2f
        /*0002*/ 	.short	(.L_1 - .L_0)
	.align		4
.L_0:
        /*0004*/ 	.word	index@(triton_poi_fused_add_clamp_11)
        /*0008*/ 	.word	0x00000008


	//----- nvinfo : EIATTR_MIN_STACK_SIZE
	.align		4
.L_1:
        /*000c*/ 	.byte	0x04, 0x12
        /*000e*/ 	.short	(.L_3 - .L_2)
	.align		4
.L_2:
        /*0010*/ 	.word	index@(triton_poi_fused_add_clamp_11)
        /*0014*/ 	.word	0x00000000


	//----- nvinfo : EIATTR_FRAME_SIZE
	.align		4
.L_3:
        /*0018*/ 	.byte	0x04, 0x11
        /*001a*/ 	.short	(.L_5 - .L_4)
	.align		4
.L_4:
        /*001c*/ 	.word	index@(triton_poi_fused_add_clamp_11)
        /*0020*/ 	.word	0x00000000


	//----- nvinfo : EIATTR_MIN_STACK_SIZE
	.align		4
.L_5:
        /*0024*/ 	.byte	0x04, 0x12
        /*0026*/ 	.short	(.L_7 - .L_6)
	.align		4
.L_6:
        /*0028*/ 	.word	index@(triton_poi_fused_add_clamp_11)
        /*002c*/ 	.word	0x00000000
.L_7:


//--------------------- .nv.info.triton_poi_fused_add_clamp_11 --------------------------
	.section	.nv.info.triton_poi_fused_add_clamp_11,"",@"SHT_CUDA_INFO"
	.sectionflags	@""
	.align	4


	//----- nvinfo : EIATTR_CUDA_API_VERSION
	.align		4
        /*0000*/ 	.byte	0x04, 0x37
        /*0002*/ 	.short	(.L_9 - .L_8)
.L_8:
        /*0004*/ 	.word	0x0000007c


	//----- nvinfo : EIATTR_KPARAM_INFO
	.align		4
.L_9:
        /*0008*/ 	.byte	0x04, 0x17
        /*000a*/ 	.short	(.L_11 - .L_10)
.L_10:
        /*000c*/ 	.word	0x00000000
        /*0010*/ 	.short	0x0001
        /*0012*/ 	.short	0x0008
        /*0014*/ 	.byte	0x00, 0xf0, 0x11, 0x00


	//----- nvinfo : EIATTR_KPARAM_INFO
	.align		4
.L_11:
        /*0018*/ 	.byte	0x04, 0x17
        /*001a*/ 	.short	(.L_13 - .L_12)
.L_12:
        /*001c*/ 	.word	0x00000000
        /*0020*/ 	.short	0x0000
        /*0022*/ 	.short	0x0000
        /*0024*/ 	.byte	0x00, 0xf4, 0x21, 0x00


	//----- nvinfo : EIATTR_SPARSE_MMA_MASK
	.align		4
.L_13:
        /*0028*/ 	.byte	0x03, 0x50
        /*002a*/ 	.short	0x0000


	//----- nvinfo : EIATTR_MAXREG_COUNT
	.align		4
        /*002c*/ 	.byte	0x03, 0x1b
        /*002e*/ 	.short	0x00ff


	//----- nvinfo : EIATTR_EXIT_INSTR_OFFSETS
	.align		4
        /*0030*/ 	.byte	0x04, 0x1c
        /*0032*/ 	.short	(.L_15 - .L_14)


	//   ....[0]....
.L_14:
        /*0034*/ 	.word	0x00000120


	//   ....[1]....
        /*0038*/ 	.word	0x00000150


	//----- nvinfo : EIATTR_REQNTID
	.align		4
.L_15:
        /*003c*/ 	.byte	0x04, 0x10
        /*003e*/ 	.short	(.L_17 - .L_16)
.L_16:
        /*0040*/ 	.word	0x00000020
        /*0044*/ 	.word	0x00000001
        /*0048*/ 	.word	0x00000001


	//----- nvinfo : EIATTR_CBANK_PARAM_SIZE
	.align		4
.L_17:
        /*004c*/ 	.byte	0x03, 0x19
        /*004e*/ 	.short	0x000c


	//----- nvinfo : EIATTR_PARAM_CBANK
	.align		4
        /*0050*/ 	.byte	0x04, 0x0a
        /*0052*/ 	.short	(.L_19 - .L_18)
	.align		4
.L_18:
        /*0054*/ 	.word	index@(.nv.constant0.triton_poi_fused_add_clamp_11)
        /*0058*/ 	.short	0x0210
        /*005a*/ 	.short	0x000c


	//----- nvinfo : EIATTR_SW_WAR
	.align		4
.L_19:
        /*005c*/ 	.byte	0x04, 0x36
        /*005e*/ 	.short	(.L_21 - .L_20)
.L_20:
        /*0060*/ 	.word	0x00000008
.L_21:


//--------------------- .nv.callgraph             --------------------------
	.section	.nv.callgraph,"",@"SHT_CUDA_CALLGRAPH"
	.align	4
	.sectionentsize	8
	.align		4
        /*0000*/ 	.word	0x00000000
	.align		4
        /*0004*/ 	.word	0xffffffff
	.align		4
        /*0008*/ 	.word	0x00000000
	.align		4
        /*000c*/ 	.word	0xfffffffe
	.align		4
        /*0010*/ 	.word	0x00000000
	.align		4
        /*0014*/ 	.word	0xfffffffd
	.align		4
        /*0018*/ 	.word	0x00000000
	.align		4
        /*001c*/ 	.word	0xfffffffc


//--------------------- .text.triton_poi_fused_add_clamp_11 --------------------------
	.section	.text.triton_poi_fused_add_clamp_11,"ax",@progbits
	.align	128
        .global         triton_poi_fused_add_clamp_11
        .type           triton_poi_fused_add_clamp_11,@function
        .size           triton_poi_fused_add_clamp_11,(.L_x_1 - triton_poi_fused_add_clamp_11)
        .other          triton_poi_fused_add_clamp_11,@"STO_CUDA_ENTRY STV_DEFAULT"
triton_poi_fused_add_clamp_11:
.text.triton_poi_fused_add_clamp_11:
[----:B------:R-:W0:Y:S02]  /*0000*/  LDC R1, c[0x0][0x28] ;  /* 0x00000a00ff017b82 */ /* 0x000e240000000800 */
[----:B------:R-:W1:Y:S01]  /*0010*/  S2R R2, SR_TID.X ;  /* 0x0000000000027919 */ /* 0x000e620000002100 */
[----:B------:R-:W-:Y:S01]  /*0020*/  IMAD.MOV.U32 R5, RZ, RZ, 0x3f000000 ;  /* 0x3f000000ff057424 */ /* 0x000fe200078e00ff */
[----:B------:R-:W2:Y:S01]  /*0030*/  S2R R3, SR_CTAID.X ;  /* 0x0000000000037919 */ /* 0x000ea20000002500 */
[C---:B-1----:R-:W-:Y:S02]  /*0040*/  LOP3.LUT R0, R2.reuse, 0xf, RZ, 0xc0, !PT ;  /* 0x0000000f02007812 */ /* 0x042fe400078ec0ff */
[----:B------:R-:W-:-:S03]  /*0050*/  LOP3.LUT P0, RZ, R2, 0x10, RZ, 0xc0, !PT ;  /* 0x0000001002ff7812 */ /* 0x000fc6000780c0ff */
[----:B--2---:R-:W-:-:S05]  /*0060*/  IMAD R3, R3, 0x10, R0 ;  /* 0x0000001003037824 */ /* 0x004fca00078e0200 */
[----:B------:R-:W-:Y:S02]  /*0070*/  I2FP.F32.S32 R0, R3 ;  /* 0x0000000300007245 */ /* 0x000fe40000201400 */
[----:B------:R-:W-:-:S03]  /*0080*/  ISETP.LT.AND P0, PT, R3, 0x10, !P0 ;  /* 0x000000100300780c */ /* 0x000fc60004701270 */
[----:B------:R-:W-:-:S04]  /*0090*/  FADD R0, R0, 0.5 ;  /* 0x3f00000000007421 */ /* 0x000fc80000000000 */
[----:B------:R-:W-:Y:S02]  /*00a0*/  FFMA R0, R0, R5, -0.5 ;  /* 0xbf00000000007423 */ /* 0x000fe40000000005 */
[----:B------:R-:W1:Y:S03]  /*00b0*/  LDC.64 R4, c[0x0][0x210] ;  /* 0x00008400ff047b82 */ /* 0x000e660000000a00 */
[----:B------:R-:W-:-:S06]  /*00c0*/  FMNMX R0, RZ, R0, !PT ;  /* 0x00000000ff007209 */ /* 0x000fcc0007800000 */
[----:B------:R-:W2:Y:S02]  /*00d0*/  F2I.TRUNC.NTZ R0, R0 ;  /* 0x0000000000007305 */ /* 0x000ea4000020f100 */
[----:B--2---:R-:W-:Y:S01]  /*00e0*/  VIMNMX R2, R0, 0x6, PT ;  /* 0x0000000600027848 */ /* 0x004fe20003fe0100 */
[----:B-1----:R-:W-:-:S04]  /*00f0*/  IMAD.WIDE R4, R3, 0x8, R4 ;  /* 0x0000000803047825 */ /* 0x002fc800078e0204 */
[----:B------:R-:W-:-:S05]  /*0100*/  VIADD R2, R2, 0x1 ;  /* 0x0000000102027836 */ /* 0x000fca0000000000 */
[----:B------:R-:W-:Y:S01]  /*0110*/  SHF.R.S32.HI R3, RZ, 0x1f, R2 ;  /* 0x0000001fff037819 */ /* 0x000fe20000011402 */
[----:B------:R-:W-:Y:S06]  /*0120*/  @!P0 EXIT ;  /* 0x000000000000894d */ /* 0x000fec0003800000 */
[----:B------:R-:W-:Y:S02]  /*0130*/  ULDC.64 UR4, c[0x0][0x208] ;  /* 0x0000820000047ab9 */ /* 0x000fe40000000a00 */
[----:B------:R-:W-:Y:S01]  /*0140*/  STG.E.64 desc[UR4][R4.64], R2 ;  /* 0x0000000204007986 */ /* 0x000fe2000c101b04 */
[----:B------:R-:W-:Y:S05]  /*0150*/  EXIT ;  /* 0x000000000000794d */ /* 0x000fea0003800000 */
.L_x_0:
[----:B------:R-:W-:-:S00]  /*0160*/  BRA `(.L_x_0) ;  /* 0xfffffffc00fc7947 */ /* 0x000fc0000383ffff */
[----:B------:R-:W-:-:S00]  /*0170*/  NOP ;  /* 0x0000000000007918 */ /* 0x000fc00000000000 */
        /* <DEDUP_REMOVED lines=8> */
.L_x_1:


//--------------------- .nv.constant0.triton_poi_fused_add_clamp_11 --------------------------
	.section	.nv.constant0.triton_poi_fused_add_clamp_11,"a",@progbits
	.sectionflags	@""
	.align	4
.nv.constant0.triton_poi_fused_add_clamp_11:
	.zero		540
